//
// Generated by NVIDIA NVVM Compiler
//
// Compiler Build ID: CL-36424714
// Cuda compilation tools, release 13.0, V13.0.88
// Based on NVVM 20.0.0
//

.version 9.0
.target sm_100
.address_size 64

	// .globl	_Z14sumArraysOnGPUPfS_S_

.visible .entry _Z14sumArraysOnGPUPfS_S_(
	.param .u64 .ptr .align 1 _Z14sumArraysOnGPUPfS_S__param_0,
	.param .u64 .ptr .align 1 _Z14sumArraysOnGPUPfS_S__param_1,
	.param .u64 .ptr .align 1 _Z14sumArraysOnGPUPfS_S__param_2
)
{
	.reg .b32 	%r<2>;
	.reg .b32 	%f<4>;
	.reg .b64 	%rd<11>;

	ld.param.u64 	%rd1, [_Z14sumArraysOnGPUPfS_S__param_0];
	ld.param.u64 	%rd2, [_Z14sumArraysOnGPUPfS_S__param_1];
	ld.param.u64 	%rd3, [_Z14sumArraysOnGPUPfS_S__param_2];
	cvta.to.global.u64 	%rd4, %rd3;
	cvta.to.global.u64 	%rd5, %rd2;
	cvta.to.global.u64 	%rd6, %rd1;
	mov.u32 	%r1, %tid.x;
	mul.wide.u32 	%rd7, %r1, 4;
	add.s64 	%rd8, %rd6, %rd7;
	ld.global.f32 	%f1, [%rd8];
	add.s64 	%rd9, %rd5, %rd7;
	ld.global.f32 	%f2, [%rd9];
	add.f32 	%f3, %f1, %f2;
	add.s64 	%rd10, %rd4, %rd7;
	st.global.f32 	[%rd10], %f3;
	ret;

}


// ===== COMPILED SASS (sm_100) =====

	.target	sm_100

	.elftype	@"ET_EXEC"


//--------------------- .note.nv.tkinfo           --------------------------
	.section	.note.nv.tkinfo,"",@"SHT_NOTE"
	.sectionflags	@"SHF_NOTE_NV_TKINFO"
	.tkinfo
        /*0018*/ 	.word	0x00000002
        /*0030*/ 	.string	""
        /*0030*/ 	.string	"ptxas"
        /*0030*/ 	.string	"Cuda compilation tools, release 13.0, V13.0.88"
        /*0030*/ 	.string	"Build cuda_13.0.r13.0/compiler.36424714_0"
        /*0030*/ 	.string	"-arch sm_100 -m 64 "



//--------------------- .note.nv.cuinfo           --------------------------
	.section	.note.nv.cuinfo,"",@"SHT_NOTE"
	.sectionflags	@"SHF_NOTE_NV_CUINFO"
        /*0018*/ 	.short	0x0002
        /*001a*/ 	.short	0x0064
        /*001c*/ 	.short	0x0082
	.zero		2


//--------------------- .nv.info                  --------------------------
	.section	.nv.info,"",@"SHT_CUDA_INFO"
	.align	4


	//----- nvinfo : EIATTR_REGCOUNT
	.align		4
        /*0000*/ 	.byte	0x04, 0x2f
        /*0002*/ 	.short	(.L_1 - .L_0)
	.align		4
.L_0:
        /*0004*/ 	.word	index@(_Z14sumArraysOnGPUPfS_S_)
        /*0008*/ 	.word	0x0000000c


	//----- nvinfo : EIATTR_FRAME_SIZE
	.align		4
.L_1:
        /*000c*/ 	.byte	0x04, 0x11
        /*000e*/ 	.short	(.L_3 - .L_2)
	.align		4
.L_2:
        /*0010*/ 	.word	index@(_Z14sumArraysOnGPUPfS_S_)
        /*0014*/ 	.word	0x00000000


	//----- nvinfo : EIATTR_MIN_STACK_SIZE
	.align		4
.L_3:
        /*0018*/ 	.byte	0x04, 0x12
        /*001a*/ 	.short	(.L_5 - .L_4)
	.align		4
.L_4:
        /*001c*/ 	.word	index@(_Z14sumArraysOnGPUPfS_S_)
        /*0020*/ 	.word	0x00000000
.L_5:


//--------------------- .nv.compat                --------------------------
	.section	.nv.compat,"",@"SHT_CUDA_COMPAT_INFO"
	.align	4
        /*0000*/ 	.byte	0x02, 0x09, 0x00, 0x00, 0x02, 0x02, 0x01, 0x00, 0x02, 0x05, 0x05, 0x00, 0x03, 0x07, 0x01, 0x01
        /*0010*/ 	.byte	0x02, 0x03, 0x00, 0x00, 0x02, 0x06, 0x01, 0x00, 0x04, 0x0b, 0x08, 0x00, 0x09, 0x00, 0x00, 0x00
        /*0020*/ 	.byte	0x00, 0x00, 0x00, 0x00


//--------------------- .nv.info._Z14sumArraysOnGPUPfS_S_ --------------------------
	.section	.nv.info._Z14sumArraysOnGPUPfS_S_,"",@"SHT_CUDA_INFO"
	.sectionflags	@""
	.align	4


	//----- nvinfo : EIATTR_CUDA_API_VERSION
	.align		4
        /*0000*/ 	.byte	0x04, 0x37
        /*0002*/ 	.short	(.L_7 - .L_6)
.L_6:
        /*0004*/ 	.word	0x00000082


	//----- nvinfo : EIATTR_KPARAM_INFO
	.align		4
.L_7:
        /*0008*/ 	.byte	0x04, 0x17
        /*000a*/ 	.short	(.L_9 - .L_8)
.L_8:
        /*000c*/ 	.word	0x00000000
        /*0010*/ 	.short	0x0002
        /*0012*/ 	.short	0x0010
        /*0014*/ 	.byte	0x00, 0xf5, 0x21, 0x00


	//----- nvinfo : EIATTR_KPARAM_INFO
	.align		4
.L_9:
        /*0018*/ 	.byte	0x04, 0x17
        /*001a*/ 	.short	(.L_11 - .L_10)
.L_10:
        /*001c*/ 	.word	0x00000000
        /*0020*/ 	.short	0x0001
        /*0022*/ 	.short	0x0008
        /*0024*/ 	.byte	0x00, 0xf5, 0x21, 0x00


	//----- nvinfo : EIATTR_KPARAM_INFO
	.align		4
.L_11:
        /*0028*/ 	.byte	0x04, 0x17
        /*002a*/ 	.short	(.L_13 - .L_12)
.L_12:
        /*002c*/ 	.word	0x00000000
        /*0030*/ 	.short	0x0000
        /*0032*/ 	.short	0x0000
        /*0034*/ 	.byte	0x00, 0xf5, 0x21, 0x00


	//----- nvinfo : EIATTR_SPARSE_MMA_MASK
	.align		4
.L_13:
        /*0038*/ 	.byte	0x03, 0x50
        /*003a*/ 	.short	0x0000


	//----- nvinfo : EIATTR_MAXREG_COUNT
	.align		4
        /*003c*/ 	.byte	0x03, 0x1b
        /*003e*/ 	.short	0x00ff


	//----- nvinfo : EIATTR_MERCURY_ISA_VERSION
	.align		4
        /*0040*/ 	.byte	0x03, 0x5f
        /*0042*/ 	.short	0x0101


	//----- nvinfo : EIATTR_VRC_CTA_INIT_COUNT
	.align		4
        /*0044*/ 	.byte	0x02, 0x4a
	.zero		1
	.zero		1


	//----- nvinfo : EIATTR_EXIT_INSTR_OFFSETS
	.align		4
        /*0048*/ 	.byte	0x04, 0x1c
        /*004a*/ 	.short	(.L_15 - .L_14)


	//   ....[0]....
.L_14:
        /*004c*/ 	.word	0x000000d0


	//----- nvinfo : EIATTR_CBANK_PARAM_SIZE
	.align		4
.L_15:
        /*0050*/ 	.byte	0x03, 0x19
        /*0052*/ 	.short	0x0018


	//----- nvinfo : EIATTR_PARAM_CBANK
	.align		4
        /*0054*/ 	.byte	0x04, 0x0a
        /*0056*/ 	.short	(.L_17 - .L_16)
	.align		4
.L_16:
        /*0058*/ 	.word	index@(.nv.constant0._Z14sumArraysOnGPUPfS_S_)
        /*005c*/ 	.short	0x0380
        /*005e*/ 	.short	0x0018


	//----- nvinfo : EIATTR_SW_WAR
	.align		4
.L_17:
        /*0060*/ 	.byte	0x04, 0x36
        /*0062*/ 	.short	(.L_19 - .L_18)
.L_18:
        /*0064*/ 	.word	0x00000008
.L_19:


//--------------------- .nv.callgraph             --------------------------
	.section	.nv.callgraph,"",@"SHT_CUDA_CALLGRAPH"
	.align	4
	.sectionentsize	8
	.align		4
        /*0000*/ 	.word	0x00000000
	.align		4
        /*0004*/ 	.word	0xffffffff
	.align		4
        /*0008*/ 	.word	0x00000000
	.align		4
        /*000c*/ 	.word	0xfffffffe
	.align		4
        /*0010*/ 	.word	0x00000000
	.align		4
        /*0014*/ 	.word	0xfffffffd
	.align		4
        /*0018*/ 	.word	0x00000000
	.align		4
        /*001c*/ 	.word	0xfffffffc


//--------------------- .text._Z14sumArraysOnGPUPfS_S_ --------------------------
	.section	.text._Z14sumArraysOnGPUPfS_S_,"ax",@progbits
	.align	128
        .global         _Z14sumArraysOnGPUPfS_S_
        .type           _Z14sumArraysOnGPUPfS_S_,@function
        .size           _Z14sumArraysOnGPUPfS_S_,(.L_x_1 - _Z14sumArraysOnGPUPfS_S_)
        .other          _Z14sumArraysOnGPUPfS_S_,@"STO_CUDA_ENTRY STV_DEFAULT"
_Z14sumArraysOnGPUPfS_S_:
.text._Z14sumArraysOnGPUPfS_S_:
[----:B------:R-:W-:Y:S01]  /*0000*/  LDC R1, c[0x0][0x37c] ;  /* 0x0000df00ff017b82 */ /* 0x000fe20000000800 */
[----:B------:R-:W0:Y:S07]  /*0010*/  S2R R9, SR_TID.X ;  /* 0x0000000000097919 */ /* 0x000e2e0000002100 */
[----:B------:R-:W0:Y:S01]  /*0020*/  LDC.64 R2, c[0x0][0x380] ;  /* 0x0000e000ff027b82 */ /* 0x000e220000000a00 */
[----:B------:R-:W1:Y:S07]  /*0030*/  LDCU.64 UR4, c[0x0][0x358] ;  /* 0x00006b00ff0477ac */ /* 0x000e6e0008000a00 */
[----:B------:R-:W2:Y:S08]  /*0040*/  LDC.64 R4, c[0x0][0x388] ;  /* 0x0000e200ff047b82 */ /* 0x000eb00000000a00 */
[----:B------:R-:W3:Y:S01]  /*0050*/  LDC.64 R6, c[0x0][0x390] ;  /* 0x0000e400ff067b82 */ /* 0x000ee20000000a00 */
[----:B0-----:R-:W-:-:S04]  /*0060*/  IMAD.WIDE.U32 R2, R9, 0x4, R2 ;  /* 0x0000000409027825 */ /* 0x001fc800078e0002 */
[C---:B--2---:R-:W-:Y:S02]  /*0070*/  IMAD.WIDE.U32 R4, R9.reuse, 0x4, R4 ;  /* 0x0000000409047825 */ /* 0x044fe400078e0004 */
[----:B-1----:R-:W2:Y:S04]  /*0080*/  LDG.E R2, desc[UR4][R2.64] ;  /* 0x0000000402027981 */ /* 0x002ea8000c1e1900 */
[----:B------:R-:W2:Y:S01]  /*0090*/  LDG.E R5, desc[UR4][R4.64] ;  /* 0x0000000404057981 */ /* 0x000ea2000c1e1900 */
[----:B---3--:R-:W-:-:S04]  /*00a0*/  IMAD.WIDE.U32 R6, R9, 0x4, R6 ;  /* 0x0000000409067825 */ /* 0x008fc800078e0006 */
[----:B--2---:R-:W-:-:S05]  /*00b0*/  FADD R9, R2, R5 ;  /* 0x0000000502097221 */ /* 0x004fca0000000000 */
[----:B------:R-:W-:Y:S01]  /*00c0*/  STG.E desc[UR4][R6.64], R9 ;  /* 0x0000000906007986 */ /* 0x000fe2000c101904 */
[----:B------:R-:W-:Y:S05]  /*00d0*/  EXIT ;  /* 0x000000000000794d */ /* 0x000fea0003800000 */
.L_x_0:
[----:B------:R-:W-:-:S00]  /*00e0*/  BRA `(.L_x_0) ;  /* 0xfffffffc00fc7947 */ /* 0x000fc0000383ffff */
[----:B------:R-:W-:-:S00]  /*00f0*/  NOP ;  /* 0x0000000000007918 */ /* 0x000fc00000000000 */
        /* <DEDUP_REMOVED lines=8> */
.L_x_1:


//--------------------- .nv.shared.reserved.0     --------------------------
	.section	.nv.shared.reserved.0,"aw",@nobits
	.weak		__nv_reservedSMEM_offset_0_alias
	.size		__nv_reservedSMEM_offset_0_alias, 0, 64
	.other		__nv_reservedSMEM_offset_0_alias,@"STO_CUDA_RESERVED_SHARED STV_DEFAULT"
__nv_reservedSMEM_offset_0_alias:
	.zero		0
	.zero		64


//--------------------- .nv.constant0._Z14sumArraysOnGPUPfS_S_ --------------------------
	.section	.nv.constant0._Z14sumArraysOnGPUPfS_S_,"a",@progbits
	.sectionflags	@""
	.align	4
.nv.constant0._Z14sumArraysOnGPUPfS_S_:
	.zero		920


//--------------------- SYMBOLS --------------------------

	.type		.nv.reservedSmem.offset0,@object
	.size		.nv.reservedSmem.offset0,0x4
